//
// Generated by NVIDIA NVVM Compiler
//
// Compiler Build ID: CL-36424714
// Cuda compilation tools, release 13.0, V13.0.88
// Based on NVVM 20.0.0
//

.version 9.0
.target sm_100
.address_size 64

	// .globl	_Z12printStructsPK8MyStructi
.extern .func  (.param .b32 func_retval0) vprintf
(
	.param .b64 vprintf_param_0,
	.param .b64 vprintf_param_1
)
;
.global .align 1 .b8 $str[28] = {84, 104, 114, 101, 97, 100, 32, 37, 100, 58, 32, 105, 100, 61, 37, 100, 44, 32, 118, 97, 108, 117, 101, 61, 37, 102, 10};

.visible .entry _Z12printStructsPK8MyStructi(
	.param .u64 .ptr .align 1 _Z12printStructsPK8MyStructi_param_0,
	.param .u32 _Z12printStructsPK8MyStructi_param_1
)
{
	.local .align 16 .b8 	__local_depot0[16];
	.reg .b64 	%SP;
	.reg .b64 	%SPL;
	.reg .pred 	%p<2>;
	.reg .b32 	%r<9>;
	.reg .b32 	%f<2>;
	.reg .b64 	%rd<9>;
	.reg .b64 	%fd<2>;

	mov.u64 	%SPL, __local_depot0;
	cvta.local.u64 	%SP, %SPL;
	ld.param.u64 	%rd1, [_Z12printStructsPK8MyStructi_param_0];
	ld.param.u32 	%r2, [_Z12printStructsPK8MyStructi_param_1];
	mov.u32 	%r3, %ctaid.x;
	mov.u32 	%r4, %ntid.x;
	mov.u32 	%r5, %tid.x;
	mad.lo.s32 	%r1, %r3, %r4, %r5;
	setp.ge.s32 	%p1, %r1, %r2;
	@%p1 bra 	$L__BB0_2;
	add.u64 	%rd2, %SP, 0;
	add.u64 	%rd3, %SPL, 0;
	cvta.to.global.u64 	%rd4, %rd1;
	mul.wide.s32 	%rd5, %r1, 8;
	add.s64 	%rd6, %rd4, %rd5;
	ld.global.u32 	%r6, [%rd6];
	ld.global.f32 	%f1, [%rd6+4];
	cvt.f64.f32 	%fd1, %f1;
	st.local.v2.u32 	[%rd3], {%r1, %r6};
	st.local.f64 	[%rd3+8], %fd1;
	mov.u64 	%rd7, $str;
	cvta.global.u64 	%rd8, %rd7;
	{ // callseq 0, 0
	.param .b64 param0;
	st.param.b64 	[param0], %rd8;
	.param .b64 param1;
	st.param.b64 	[param1], %rd2;
	.param .b32 retval0;
	call.uni (retval0), 
	vprintf, 
	(
	param0, 
	param1
	);
	ld.param.b32 	%r7, [retval0];
	} // callseq 0
$L__BB0_2:
	ret;

}


// ===== COMPILED SASS (sm_100) =====

	.target	sm_100

	.elftype	@"ET_EXEC"


//--------------------- .note.nv.tkinfo           --------------------------
	.section	.note.nv.tkinfo,"",@"SHT_NOTE"
	.sectionflags	@"SHF_NOTE_NV_TKINFO"
	.tkinfo
        /*0018*/ 	.word	0x00000002
        /*0030*/ 	.string	""
        /*0030*/ 	.string	"ptxas"
        /*0030*/ 	.string	"Cuda compilation tools, release 13.0, V13.0.88"
        /*0030*/ 	.string	"Build cuda_13.0.r13.0/compiler.36424714_0"
        /*0030*/ 	.string	"-arch sm_100 -m 64 "



//--------------------- .note.nv.cuinfo           --------------------------
	.section	.note.nv.cuinfo,"",@"SHT_NOTE"
	.sectionflags	@"SHF_NOTE_NV_CUINFO"
        /*0018*/ 	.short	0x0002
        /*001a*/ 	.short	0x0064
        /*001c*/ 	.short	0x0082
	.zero		2


//--------------------- .nv.info                  --------------------------
	.section	.nv.info,"",@"SHT_CUDA_INFO"
	.align	4


	//----- nvinfo : EIATTR_REGCOUNT
	.align		4
        /*0000*/ 	.byte	0x04, 0x2f
        /*0002*/ 	.short	(.L_2 - .L_1)
	.align		4
.L_1:
        /*0004*/ 	.word	index@(_Z12printStructsPK8MyStructi)
        /*0008*/ 	.word	0x00000018


	//----- nvinfo : EIATTR_FRAME_SIZE
	.align		4
.L_2:
        /*000c*/ 	.byte	0x04, 0x11
        /*000e*/ 	.short	(.L_4 - .L_3)
	.align		4
.L_3:
        /*0010*/ 	.word	index@(_Z12printStructsPK8MyStructi)
        /*0014*/ 	.word	0x00000010


	//----- nvinfo : EIATTR_MIN_STACK_SIZE
	.align		4
.L_4:
        /*0018*/ 	.byte	0x04, 0x12
        /*001a*/ 	.short	(.L_6 - .L_5)
	.align		4
.L_5:
        /*001c*/ 	.word	index@(_Z12printStructsPK8MyStructi)
        /*0020*/ 	.word	0x00000010
.L_6:


//--------------------- .nv.compat                --------------------------
	.section	.nv.compat,"",@"SHT_CUDA_COMPAT_INFO"
	.align	4
        /*0000*/ 	.byte	0x02, 0x09, 0x00, 0x00, 0x02, 0x02, 0x01, 0x00, 0x02, 0x05, 0x05, 0x00, 0x03, 0x07, 0x01, 0x01
        /*0010*/ 	.byte	0x02, 0x03, 0x00, 0x00, 0x02, 0x06, 0x01, 0x00, 0x04, 0x0b, 0x08, 0x00, 0x09, 0x00, 0x00, 0x00
        /*0020*/ 	.byte	0x00, 0x00, 0x00, 0x00


//--------------------- .nv.info._Z12printStructsPK8MyStructi --------------------------
	.section	.nv.info._Z12printStructsPK8MyStructi,"",@"SHT_CUDA_INFO"
	.sectionflags	@""
	.align	4


	//----- nvinfo : EIATTR_CUDA_API_VERSION
	.align		4
        /*0000*/ 	.byte	0x04, 0x37
        /*0002*/ 	.short	(.L_8 - .L_7)
.L_7:
        /*0004*/ 	.word	0x00000082


	//----- nvinfo : EIATTR_KPARAM_INFO
	.align		4
.L_8:
        /*0008*/ 	.byte	0x04, 0x17
        /*000a*/ 	.short	(.L_10 - .L_9)
.L_9:
        /*000c*/ 	.word	0x00000000
        /*0010*/ 	.short	0x0001
        /*0012*/ 	.short	0x0008
        /*0014*/ 	.byte	0x00, 0xf0, 0x11, 0x00


	//----- nvinfo : EIATTR_KPARAM_INFO
	.align		4
.L_10:
        /*0018*/ 	.byte	0x04, 0x17
        /*001a*/ 	.short	(.L_12 - .L_11)
.L_11:
        /*001c*/ 	.word	0x00000000
        /*0020*/ 	.short	0x0000
        /*0022*/ 	.short	0x0000
        /*0024*/ 	.byte	0x00, 0xf5, 0x21, 0x00


	//----- nvinfo : EIATTR_SPARSE_MMA_MASK
	.align		4
.L_12:
        /*0028*/ 	.byte	0x03, 0x50
        /*002a*/ 	.short	0x0000


	//----- nvinfo : EIATTR_MAXREG_COUNT
	.align		4
        /*002c*/ 	.byte	0x03, 0x1b
        /*002e*/ 	.short	0x00ff


	//----- nvinfo : EIATTR_EXTERNS
	.align		4
        /*0030*/ 	.byte	0x04, 0x0f
        /*0032*/ 	.short	(.L_14 - .L_13)


	//   ....[0]....
	.align		4
.L_13:
        /*0034*/ 	.word	index@(vprintf)


	//----- nvinfo : EIATTR_MERCURY_ISA_VERSION
	.align		4
.L_14:
        /*0038*/ 	.byte	0x03, 0x5f
        /*003a*/ 	.short	0x0101


	//----- nvinfo : EIATTR_VRC_CTA_INIT_COUNT
	.align		4
        /*003c*/ 	.byte	0x02, 0x4a
	.zero		1
	.zero		1


	//----- nvinfo : EIATTR_SYSCALL_OFFSETS
	.align		4
        /*0040*/ 	.byte	0x04, 0x46
        /*0042*/ 	.short	(.L_16 - .L_15)


	//   ....[0]....
.L_15:
        /*0044*/ 	.word	0x000001b0


	//----- nvinfo : EIATTR_EXIT_INSTR_OFFSETS
	.align		4
.L_16:
        /*0048*/ 	.byte	0x04, 0x1c
        /*004a*/ 	.short	(.L_18 - .L_17)


	//   ....[0]....
.L_17:
        /*004c*/ 	.word	0x000000c0


	//   ....[1]....
        /*0050*/ 	.word	0x000001c0


	//----- nvinfo : EIATTR_CRS_STACK_SIZE
	.align		4
.L_18:
        /*0054*/ 	.byte	0x04, 0x1e
        /*0056*/ 	.short	(.L_20 - .L_19)
.L_19:
        /*0058*/ 	.word	0x00000000


	//----- nvinfo : EIATTR_CBANK_PARAM_SIZE
	.align		4
.L_20:
        /*005c*/ 	.byte	0x03, 0x19
        /*005e*/ 	.short	0x000c


	//----- nvinfo : EIATTR_PARAM_CBANK
	.align		4
        /*0060*/ 	.byte	0x04, 0x0a
        /*0062*/ 	.short	(.L_22 - .L_21)
	.align		4
.L_21:
        /*0064*/ 	.word	index@(.nv.constant0._Z12printStructsPK8MyStructi)
        /*0068*/ 	.short	0x0380
        /*006a*/ 	.short	0x000c


	//----- nvinfo : EIATTR_SW_WAR
	.align		4
.L_22:
        /*006c*/ 	.byte	0x04, 0x36
        /*006e*/ 	.short	(.L_24 - .L_23)
.L_23:
        /*0070*/ 	.word	0x00000008
.L_24:


//--------------------- .nv.callgraph             --------------------------
	.section	.nv.callgraph,"",@"SHT_CUDA_CALLGRAPH"
	.align	4
	.sectionentsize	8
	.align		4
        /*0000*/ 	.word	0x00000000
	.align		4
        /*0004*/ 	.word	0xffffffff
	.align		4
        /*0008*/ 	.word	index@(_Z12printStructsPK8MyStructi)
	.align		4
        /*000c*/ 	.word	index@(vprintf)
	.align		4
        /*0010*/ 	.word	0x00000000
	.align		4
        /*0014*/ 	.word	0xfffffffe
	.align		4
        /*0018*/ 	.word	0x00000000
	.align		4
        /*001c*/ 	.word	0xfffffffd
	.align		4
        /*0020*/ 	.word	0x00000000
	.align		4
        /*0024*/ 	.word	0xfffffffc


//--------------------- .nv.constant4             --------------------------
	.section	.nv.constant4,"a",@progbits
	.align	8
	.align		8
.nv.constant4:
        /*0000*/ 	.dword	vprintf
	.align		8
        /*0008*/ 	.dword	$str


//--------------------- .text._Z12printStructsPK8MyStructi --------------------------
	.section	.text._Z12printStructsPK8MyStructi,"ax",@progbits
	.align	128
        .global         _Z12printStructsPK8MyStructi
        .type           _Z12printStructsPK8MyStructi,@function
        .size           _Z12printStructsPK8MyStructi,(.L_x_2 - _Z12printStructsPK8MyStructi)
        .other          _Z12printStructsPK8MyStructi,@"STO_CUDA_ENTRY STV_DEFAULT"
_Z12printStructsPK8MyStructi:
.text._Z12printStructsPK8MyStructi:
[----:B------:R-:W0:Y:S01]  /*0000*/  LDC R1, c[0x0][0x37c] ;  /* 0x0000df00ff017b82 */ /* 0x000e220000000800 */
[----:B------:R-:W1:Y:S01]  /*0010*/  S2R R3, SR_TID.X ;  /* 0x0000000000037919 */ /* 0x000e620000002100 */
[----:B------:R-:W2:Y:S06]  /*0020*/  LDCU UR5, c[0x0][0x2fc] ;  /* 0x00005f80ff0577ac */ /* 0x000eac0008000800 */
[----:B------:R-:W1:Y:S01]  /*0030*/  S2UR UR6, SR_CTAID.X ;  /* 0x00000000000679c3 */ /* 0x000e620000002500 */
[----:B0-----:R-:W-:Y:S01]  /*0040*/  VIADD R1, R1, 0xfffffff0 ;  /* 0xfffffff001017836 */ /* 0x001fe20000000000 */
[----:B------:R-:W0:Y:S01]  /*0050*/  LDCU UR7, c[0x0][0x388] ;  /* 0x00007100ff0777ac */ /* 0x000e220008000800 */
[----:B------:R-:W3:Y:S05]  /*0060*/  LDCU UR4, c[0x0][0x2f8] ;  /* 0x00005f00ff0477ac */ /* 0x000eea0008000800 */
[----:B------:R-:W1:Y:S01]  /*0070*/  LDC R2, c[0x0][0x360] ;  /* 0x0000d800ff027b82 */ /* 0x000e620000000800 */
[----:B---3--:R-:W-:-:S05]  /*0080*/  IADD3 R6, P1, PT, R1, UR4, RZ ;  /* 0x0000000401067c10 */ /* 0x008fca000ff3e0ff */
[----:B--2---:R-:W-:Y:S02]  /*0090*/  IMAD.X R7, RZ, RZ, UR5, P1 ;  /* 0x00000005ff077e24 */ /* 0x004fe400088e06ff */
[----:B-1----:R-:W-:-:S05]  /*00a0*/  IMAD R2, R2, UR6, R3 ;  /* 0x0000000602027c24 */ /* 0x002fca000f8e0203 */
[----:B0-----:R-:W-:-:S13]  /*00b0*/  ISETP.GE.AND P0, PT, R2, UR7, PT ;  /* 0x0000000702007c0c */ /* 0x001fda000bf06270 */
[----:B------:R-:W-:Y:S05]  /*00c0*/  @P0 EXIT ;  /* 0x000000000000094d */ /* 0x000fea0003800000 */
[----:B------:R-:W0:Y:S01]  /*00d0*/  LDC.64 R8, c[0x0][0x380] ;  /* 0x0000e000ff087b82 */ /* 0x000e220000000a00 */
[----:B------:R-:W1:Y:S01]  /*00e0*/  LDCU.64 UR4, c[0x0][0x358] ;  /* 0x00006b00ff0477ac */ /* 0x000e620008000a00 */
[----:B0-----:R-:W-:-:S05]  /*00f0*/  IMAD.WIDE R8, R2, 0x8, R8 ;  /* 0x0000000802087825 */ /* 0x001fca00078e0208 */
[----:B-1----:R-:W2:Y:S04]  /*0100*/  LDG.E R0, desc[UR4][R8.64+0x4] ;  /* 0x0000040408007981 */ /* 0x002ea8000c1e1900 */
[----:B------:R-:W3:Y:S01]  /*0110*/  LDG.E R3, desc[UR4][R8.64] ;  /* 0x0000000408037981 */ /* 0x000ee2000c1e1900 */
[----:B------:R-:W-:Y:S01]  /*0120*/  MOV R12, 0x0 ;  /* 0x00000000000c7802 */ /* 0x000fe20000000f00 */
[----:B------:R-:W0:Y:S05]  /*0130*/  LDCU.64 UR4, c[0x4][0x8] ;  /* 0x01000100ff0477ac */ /* 0x000e2a0008000a00 */
[----:B------:R-:W1:Y:S01]  /*0140*/  LDC.64 R12, c[0x4][R12] ;  /* 0x010000000c0c7b82 */ /* 0x000e620000000a00 */
[----:B0-----:R-:W-:Y:S01]  /*0150*/  MOV R4, UR4 ;  /* 0x0000000400047c02 */ /* 0x001fe20008000f00 */
[----:B------:R-:W-:Y:S01]  /*0160*/  IMAD.U32 R5, RZ, RZ, UR5 ;  /* 0x00000005ff057e24 */ /* 0x000fe2000f8e00ff */
[----:B--2---:R-:W0:Y:S01]  /*0170*/  F2F.F64.F32 R10, R0 ;  /* 0x00000000000a7310 */ /* 0x004e220000201800 */
[----:B---3--:R2:W-:Y:S04]  /*0180*/  STL.64 [R1], R2 ;  /* 0x0000000201007387 */ /* 0x0085e80000100a00 */
[----:B01----:R2:W-:Y:S02]  /*0190*/  STL.64 [R1+0x8], R10 ;  /* 0x0000080a01007387 */ /* 0x0035e40000100a00 */
[----:B------:R-:W-:-:S07]  /*01a0*/  LEPC R20, `(.L_x_0) ;  /* 0x000000001014794e */ /* 0x000fce0000000000 */
[----:B--2---:R-:W-:Y:S05]  /*01b0*/  CALL.ABS.NOINC R12 ;  /* 0x000000000c007343 */ /* 0x004fea0003c00000 */
.L_x_0:
[----:B------:R-:W-:Y:S05]  /*01c0*/  EXIT ;  /* 0x000000000000794d */ /* 0x000fea0003800000 */
.L_x_1:
[----:B------:R-:W-:-:S00]  /*01d0*/  BRA `(.L_x_1) ;  /* 0xfffffffc00fc7947 */ /* 0x000fc0000383ffff */
[----:B------:R-:W-:-:S00]  /*01e0*/  NOP ;  /* 0x0000000000007918 */ /* 0x000fc00000000000 */
        /* <DEDUP_REMOVED lines=9> */
.L_x_2:


//--------------------- .nv.global.init           --------------------------
	.section	.nv.global.init,"aw",@progbits
.nv.global.init:
	.type		$str,@object
	.size		$str,(.L_0 - $str)
$str:
        /*0000*/ 	.byte	0x54, 0x68, 0x72, 0x65, 0x61, 0x64, 0x20, 0x25, 0x64, 0x3a, 0x20, 0x69, 0x64, 0x3d, 0x25, 0x64
        /*0010*/ 	.byte	0x2c, 0x20, 0x76, 0x61, 0x6c, 0x75, 0x65, 0x3d, 0x25, 0x66, 0x0a, 0x00
.L_0:


//--------------------- .nv.shared.reserved.0     --------------------------
	.section	.nv.shared.reserved.0,"aw",@nobits
	.weak		__nv_reservedSMEM_offset_0_alias
	.size		__nv_reservedSMEM_offset_0_alias, 0, 64
	.other		__nv_reservedSMEM_offset_0_alias,@"STO_CUDA_RESERVED_SHARED STV_DEFAULT"
__nv_reservedSMEM_offset_0_alias:
	.zero		0
	.zero		64


//--------------------- .nv.constant0._Z12printStructsPK8MyStructi --------------------------
	.section	.nv.constant0._Z12printStructsPK8MyStructi,"a",@progbits
	.sectionflags	@""
	.align	4
.nv.constant0._Z12printStructsPK8MyStructi:
	.zero		908


//--------------------- SYMBOLS --------------------------

	.type		.nv.reservedSmem.offset0,@object
	.size		.nv.reservedSmem.offset0,0x4
	.type		vprintf,@function
